//
// Generated by NVIDIA NVVM Compiler
//
// Compiler Build ID: CL-36424714
// Cuda compilation tools, release 13.0, V13.0.88
// Based on NVVM 20.0.0
//

.version 9.0
.target sm_100
.address_size 64

	// .globl	_Z10noopKernelPii

.visible .entry _Z10noopKernelPii(
	.param .u64 .ptr .align 1 _Z10noopKernelPii_param_0,
	.param .u32 _Z10noopKernelPii_param_1
)
{


	ret;

}


// ===== COMPILED SASS (sm_100) =====

	.target	sm_100

	.elftype	@"ET_EXEC"


//--------------------- .note.nv.tkinfo           --------------------------
	.section	.note.nv.tkinfo,"",@"SHT_NOTE"
	.sectionflags	@"SHF_NOTE_NV_TKINFO"
	.tkinfo
        /*0018*/ 	.word	0x00000002
        /*0030*/ 	.string	""
        /*0030*/ 	.string	"ptxas"
        /*0030*/ 	.string	"Cuda compilation tools, release 13.0, V13.0.88"
        /*0030*/ 	.string	"Build cuda_13.0.r13.0/compiler.36424714_0"
        /*0030*/ 	.string	"-arch sm_100 -m 64 "



//--------------------- .note.nv.cuinfo           --------------------------
	.section	.note.nv.cuinfo,"",@"SHT_NOTE"
	.sectionflags	@"SHF_NOTE_NV_CUINFO"
        /*0018*/ 	.short	0x0002
        /*001a*/ 	.short	0x0064
        /*001c*/ 	.short	0x0082
	.zero		2


//--------------------- .nv.info                  --------------------------
	.section	.nv.info,"",@"SHT_CUDA_INFO"
	.align	4


	//----- nvinfo : EIATTR_REGCOUNT
	.align		4
        /*0000*/ 	.byte	0x04, 0x2f
        /*0002*/ 	.short	(.L_1 - .L_0)
	.align		4
.L_0:
        /*0004*/ 	.word	index@(_Z10noopKernelPii)
        /*0008*/ 	.word	0x00000004


	//----- nvinfo : EIATTR_FRAME_SIZE
	.align		4
.L_1:
        /*000c*/ 	.byte	0x04, 0x11
        /*000e*/ 	.short	(.L_3 - .L_2)
	.align		4
.L_2:
        /*0010*/ 	.word	index@(_Z10noopKernelPii)
        /*0014*/ 	.word	0x00000000


	//----- nvinfo : EIATTR_MIN_STACK_SIZE
	.align		4
.L_3:
        /*0018*/ 	.byte	0x04, 0x12
        /*001a*/ 	.short	(.L_5 - .L_4)
	.align		4
.L_4:
        /*001c*/ 	.word	index@(_Z10noopKernelPii)
        /*0020*/ 	.word	0x00000000
.L_5:


//--------------------- .nv.compat                --------------------------
	.section	.nv.compat,"",@"SHT_CUDA_COMPAT_INFO"
	.align	4
        /*0000*/ 	.byte	0x02, 0x09, 0x00, 0x00, 0x02, 0x02, 0x01, 0x00, 0x02, 0x05, 0x05, 0x00, 0x03, 0x07, 0x01, 0x01
        /*0010*/ 	.byte	0x02, 0x03, 0x00, 0x00, 0x02, 0x06, 0x01, 0x00, 0x04, 0x0b, 0x08, 0x00, 0x09, 0x00, 0x00, 0x00
        /*0020*/ 	.byte	0x00, 0x00, 0x00, 0x00


//--------------------- .nv.info._Z10noopKernelPii --------------------------
	.section	.nv.info._Z10noopKernelPii,"",@"SHT_CUDA_INFO"
	.sectionflags	@""
	.align	4


	//----- nvinfo : EIATTR_CUDA_API_VERSION
	.align		4
        /*0000*/ 	.byte	0x04, 0x37
        /*0002*/ 	.short	(.L_7 - .L_6)
.L_6:
        /*0004*/ 	.word	0x00000082


	//----- nvinfo : EIATTR_KPARAM_INFO
	.align		4
.L_7:
        /*0008*/ 	.byte	0x04, 0x17
        /*000a*/ 	.short	(.L_9 - .L_8)
.L_8:
        /*000c*/ 	.word	0x00000000
        /*0010*/ 	.short	0x0001
        /*0012*/ 	.short	0x0008
        /*0014*/ 	.byte	0x00, 0xf0, 0x11, 0x00


	//----- nvinfo : EIATTR_KPARAM_INFO
	.align		4
.L_9:
        /*0018*/ 	.byte	0x04, 0x17
        /*001a*/ 	.short	(.L_11 - .L_10)
.L_10:
        /*001c*/ 	.word	0x00000000
        /*0020*/ 	.short	0x0000
        /*0022*/ 	.short	0x0000
        /*0024*/ 	.byte	0x00, 0xf5, 0x21, 0x00


	//----- nvinfo : EIATTR_SPARSE_MMA_MASK
	.align		4
.L_11:
        /*0028*/ 	.byte	0x03, 0x50
        /*002a*/ 	.short	0x0000


	//----- nvinfo : EIATTR_MAXREG_COUNT
	.align		4
        /*002c*/ 	.byte	0x03, 0x1b
        /*002e*/ 	.short	0x00ff


	//----- nvinfo : EIATTR_MERCURY_ISA_VERSION
	.align		4
        /*0030*/ 	.byte	0x03, 0x5f
        /*0032*/ 	.short	0x0101


	//----- nvinfo : EIATTR_VRC_CTA_INIT_COUNT
	.align		4
        /*0034*/ 	.byte	0x02, 0x4a
	.zero		1
	.zero		1


	//----- nvinfo : EIATTR_EXIT_INSTR_OFFSETS
	.align		4
        /*0038*/ 	.byte	0x04, 0x1c
        /*003a*/ 	.short	(.L_13 - .L_12)


	//   ....[0]....
.L_12:
        /*003c*/ 	.word	0x00000010


	//----- nvinfo : EIATTR_CBANK_PARAM_SIZE
	.align		4
.L_13:
        /*0040*/ 	.byte	0x03, 0x19
        /*0042*/ 	.short	0x000c


	//----- nvinfo : EIATTR_PARAM_CBANK
	.align		4
        /*0044*/ 	.byte	0x04, 0x0a
        /*0046*/ 	.short	(.L_15 - .L_14)
	.align		4
.L_14:
        /*0048*/ 	.word	index@(.nv.constant0._Z10noopKernelPii)
        /*004c*/ 	.short	0x0380
        /*004e*/ 	.short	0x000c


	//----- nvinfo : EIATTR_SW_WAR
	.align		4
.L_15:
        /*0050*/ 	.byte	0x04, 0x36
        /*0052*/ 	.short	(.L_17 - .L_16)
.L_16:
        /*0054*/ 	.word	0x00000008
.L_17:


//--------------------- .nv.callgraph             --------------------------
	.section	.nv.callgraph,"",@"SHT_CUDA_CALLGRAPH"
	.align	4
	.sectionentsize	8
	.align		4
        /*0000*/ 	.word	0x00000000
	.align		4
        /*0004*/ 	.word	0xffffffff
	.align		4
        /*0008*/ 	.word	0x00000000
	.align		4
        /*000c*/ 	.word	0xfffffffe
	.align		4
        /*0010*/ 	.word	0x00000000
	.align		4
        /*0014*/ 	.word	0xfffffffd
	.align		4
        /*0018*/ 	.word	0x00000000
	.align		4
        /*001c*/ 	.word	0xfffffffc


//--------------------- .text._Z10noopKernelPii   --------------------------
	.section	.text._Z10noopKernelPii,"ax",@progbits
	.align	128
        .global         _Z10noopKernelPii
        .type           _Z10noopKernelPii,@function
        .size           _Z10noopKernelPii,(.L_x_1 - _Z10noopKernelPii)
        .other          _Z10noopKernelPii,@"STO_CUDA_ENTRY STV_DEFAULT"
_Z10noopKernelPii:
.text._Z10noopKernelPii:
[----:B------:R-:W-:Y:S01]  /*0000*/  LDC R1, c[0x0][0x37c] ;  /* 0x0000df00ff017b82 */ /* 0x000fe20000000800 */
[----:B------:R-:W-:Y:S05]  /*0010*/  EXIT ;  /* 0x000000000000794d */ /* 0x000fea0003800000 */
.L_x_0:
[----:B------:R-:W-:-:S00]  /*0020*/  BRA `(.L_x_0) ;  /* 0xfffffffc00fc7947 */ /* 0x000fc0000383ffff */
[----:B------:R-:W-:-:S00]  /*0030*/  NOP ;  /* 0x0000000000007918 */ /* 0x000fc00000000000 */
        /* <DEDUP_REMOVED lines=12> */
.L_x_1:


//--------------------- .nv.shared.reserved.0     --------------------------
	.section	.nv.shared.reserved.0,"aw",@nobits
	.weak		__nv_reservedSMEM_offset_0_alias
	.size		__nv_reservedSMEM_offset_0_alias, 0, 64
	.other		__nv_reservedSMEM_offset_0_alias,@"STO_CUDA_RESERVED_SHARED STV_DEFAULT"
__nv_reservedSMEM_offset_0_alias:
	.zero		0
	.zero		64


//--------------------- .nv.constant0._Z10noopKernelPii --------------------------
	.section	.nv.constant0._Z10noopKernelPii,"a",@progbits
	.sectionflags	@""
	.align	4
.nv.constant0._Z10noopKernelPii:
	.zero		908


//--------------------- SYMBOLS --------------------------

	.type		.nv.reservedSmem.offset0,@object
	.size		.nv.reservedSmem.offset0,0x4
